//
// Generated by NVIDIA NVVM Compiler
//
// Compiler Build ID: CL-36424714
// Cuda compilation tools, release 13.0, V13.0.88
// Based on NVVM 20.0.0
//

.version 9.0
.target sm_100
.address_size 64

	// .globl	_Z15Vector_AdditionPKiS0_Pi

.visible .entry _Z15Vector_AdditionPKiS0_Pi(
	.param .u64 .ptr .align 1 _Z15Vector_AdditionPKiS0_Pi_param_0,
	.param .u64 .ptr .align 1 _Z15Vector_AdditionPKiS0_Pi_param_1,
	.param .u64 .ptr .align 1 _Z15Vector_AdditionPKiS0_Pi_param_2
)
{
	.reg .pred 	%p<2>;
	.reg .b32 	%r<5>;
	.reg .b64 	%rd<11>;

	ld.param.u64 	%rd1, [_Z15Vector_AdditionPKiS0_Pi_param_0];
	ld.param.u64 	%rd2, [_Z15Vector_AdditionPKiS0_Pi_param_1];
	ld.param.u64 	%rd3, [_Z15Vector_AdditionPKiS0_Pi_param_2];
	mov.u32 	%r1, %tid.x;
	setp.gt.u32 	%p1, %r1, 9;
	@%p1 bra 	$L__BB0_2;
	cvta.to.global.u64 	%rd4, %rd1;
	cvta.to.global.u64 	%rd5, %rd2;
	cvta.to.global.u64 	%rd6, %rd3;
	mul.wide.u32 	%rd7, %r1, 4;
	add.s64 	%rd8, %rd4, %rd7;
	ld.global.u32 	%r2, [%rd8];
	add.s64 	%rd9, %rd5, %rd7;
	ld.global.u32 	%r3, [%rd9];
	add.s32 	%r4, %r3, %r2;
	add.s64 	%rd10, %rd6, %rd7;
	st.global.u32 	[%rd10], %r4;
$L__BB0_2:
	ret;

}


// ===== COMPILED SASS (sm_100) =====

	.target	sm_100

	.elftype	@"ET_EXEC"


//--------------------- .note.nv.tkinfo           --------------------------
	.section	.note.nv.tkinfo,"",@"SHT_NOTE"
	.sectionflags	@"SHF_NOTE_NV_TKINFO"
	.tkinfo
        /*0018*/ 	.word	0x00000002
        /*0030*/ 	.string	""
        /*0030*/ 	.string	"ptxas"
        /*0030*/ 	.string	"Cuda compilation tools, release 13.0, V13.0.88"
        /*0030*/ 	.string	"Build cuda_13.0.r13.0/compiler.36424714_0"
        /*0030*/ 	.string	"-arch sm_100 -m 64 "



//--------------------- .note.nv.cuinfo           --------------------------
	.section	.note.nv.cuinfo,"",@"SHT_NOTE"
	.sectionflags	@"SHF_NOTE_NV_CUINFO"
        /*0018*/ 	.short	0x0002
        /*001a*/ 	.short	0x0064
        /*001c*/ 	.short	0x0082
	.zero		2


//--------------------- .nv.info                  --------------------------
	.section	.nv.info,"",@"SHT_CUDA_INFO"
	.align	4


	//----- nvinfo : EIATTR_REGCOUNT
	.align		4
        /*0000*/ 	.byte	0x04, 0x2f
        /*0002*/ 	.short	(.L_1 - .L_0)
	.align		4
.L_0:
        /*0004*/ 	.word	index@(_Z15Vector_AdditionPKiS0_Pi)
        /*0008*/ 	.word	0x0000000c


	//----- nvinfo : EIATTR_FRAME_SIZE
	.align		4
.L_1:
        /*000c*/ 	.byte	0x04, 0x11
        /*000e*/ 	.short	(.L_3 - .L_2)
	.align		4
.L_2:
        /*0010*/ 	.word	index@(_Z15Vector_AdditionPKiS0_Pi)
        /*0014*/ 	.word	0x00000000


	//----- nvinfo : EIATTR_MIN_STACK_SIZE
	.align		4
.L_3:
        /*0018*/ 	.byte	0x04, 0x12
        /*001a*/ 	.short	(.L_5 - .L_4)
	.align		4
.L_4:
        /*001c*/ 	.word	index@(_Z15Vector_AdditionPKiS0_Pi)
        /*0020*/ 	.word	0x00000000
.L_5:


//--------------------- .nv.compat                --------------------------
	.section	.nv.compat,"",@"SHT_CUDA_COMPAT_INFO"
	.align	4
        /*0000*/ 	.byte	0x02, 0x09, 0x00, 0x00, 0x02, 0x02, 0x01, 0x00, 0x02, 0x05, 0x05, 0x00, 0x03, 0x07, 0x01, 0x01
        /*0010*/ 	.byte	0x02, 0x03, 0x00, 0x00, 0x02, 0x06, 0x01, 0x00, 0x04, 0x0b, 0x08, 0x00, 0x09, 0x00, 0x00, 0x00
        /*0020*/ 	.byte	0x00, 0x00, 0x00, 0x00


//--------------------- .nv.info._Z15Vector_AdditionPKiS0_Pi --------------------------
	.section	.nv.info._Z15Vector_AdditionPKiS0_Pi,"",@"SHT_CUDA_INFO"
	.sectionflags	@""
	.align	4


	//----- nvinfo : EIATTR_CUDA_API_VERSION
	.align		4
        /*0000*/ 	.byte	0x04, 0x37
        /*0002*/ 	.short	(.L_7 - .L_6)
.L_6:
        /*0004*/ 	.word	0x00000082


	//----- nvinfo : EIATTR_KPARAM_INFO
	.align		4
.L_7:
        /*0008*/ 	.byte	0x04, 0x17
        /*000a*/ 	.short	(.L_9 - .L_8)
.L_8:
        /*000c*/ 	.word	0x00000000
        /*0010*/ 	.short	0x0002
        /*0012*/ 	.short	0x0010
        /*0014*/ 	.byte	0x00, 0xf5, 0x21, 0x00


	//----- nvinfo : EIATTR_KPARAM_INFO
	.align		4
.L_9:
        /*0018*/ 	.byte	0x04, 0x17
        /*001a*/ 	.short	(.L_11 - .L_10)
.L_10:
        /*001c*/ 	.word	0x00000000
        /*0020*/ 	.short	0x0001
        /*0022*/ 	.short	0x0008
        /*0024*/ 	.byte	0x00, 0xf5, 0x21, 0x00


	//----- nvinfo : EIATTR_KPARAM_INFO
	.align		4
.L_11:
        /*0028*/ 	.byte	0x04, 0x17
        /*002a*/ 	.short	(.L_13 - .L_12)
.L_12:
        /*002c*/ 	.word	0x00000000
        /*0030*/ 	.short	0x0000
        /*0032*/ 	.short	0x0000
        /*0034*/ 	.byte	0x00, 0xf5, 0x21, 0x00


	//----- nvinfo : EIATTR_SPARSE_MMA_MASK
	.align		4
.L_13:
        /*0038*/ 	.byte	0x03, 0x50
        /*003a*/ 	.short	0x0000


	//----- nvinfo : EIATTR_MAXREG_COUNT
	.align		4
        /*003c*/ 	.byte	0x03, 0x1b
        /*003e*/ 	.short	0x00ff


	//----- nvinfo : EIATTR_MERCURY_ISA_VERSION
	.align		4
        /*0040*/ 	.byte	0x03, 0x5f
        /*0042*/ 	.short	0x0101


	//----- nvinfo : EIATTR_VRC_CTA_INIT_COUNT
	.align		4
        /*0044*/ 	.byte	0x02, 0x4a
	.zero		1
	.zero		1


	//----- nvinfo : EIATTR_EXIT_INSTR_OFFSETS
	.align		4
        /*0048*/ 	.byte	0x04, 0x1c
        /*004a*/ 	.short	(.L_15 - .L_14)


	//   ....[0]....
.L_14:
        /*004c*/ 	.word	0x00000030


	//   ....[1]....
        /*0050*/ 	.word	0x000000f0


	//----- nvinfo : EIATTR_CBANK_PARAM_SIZE
	.align		4
.L_15:
        /*0054*/ 	.byte	0x03, 0x19
        /*0056*/ 	.short	0x0018


	//----- nvinfo : EIATTR_PARAM_CBANK
	.align		4
        /*0058*/ 	.byte	0x04, 0x0a
        /*005a*/ 	.short	(.L_17 - .L_16)
	.align		4
.L_16:
        /*005c*/ 	.word	index@(.nv.constant0._Z15Vector_AdditionPKiS0_Pi)
        /*0060*/ 	.short	0x0380
        /*0062*/ 	.short	0x0018


	//----- nvinfo : EIATTR_SW_WAR
	.align		4
.L_17:
        /*0064*/ 	.byte	0x04, 0x36
        /*0066*/ 	.short	(.L_19 - .L_18)
.L_18:
        /*0068*/ 	.word	0x00000008
.L_19:


//--------------------- .nv.callgraph             --------------------------
	.section	.nv.callgraph,"",@"SHT_CUDA_CALLGRAPH"
	.align	4
	.sectionentsize	8
	.align		4
        /*0000*/ 	.word	0x00000000
	.align		4
        /*0004*/ 	.word	0xffffffff
	.align		4
        /*0008*/ 	.word	0x00000000
	.align		4
        /*000c*/ 	.word	0xfffffffe
	.align		4
        /*0010*/ 	.word	0x00000000
	.align		4
        /*0014*/ 	.word	0xfffffffd
	.align		4
        /*0018*/ 	.word	0x00000000
	.align		4
        /*001c*/ 	.word	0xfffffffc


//--------------------- .text._Z15Vector_AdditionPKiS0_Pi --------------------------
	.section	.text._Z15Vector_AdditionPKiS0_Pi,"ax",@progbits
	.align	128
        .global         _Z15Vector_AdditionPKiS0_Pi
        .type           _Z15Vector_AdditionPKiS0_Pi,@function
        .size           _Z15Vector_AdditionPKiS0_Pi,(.L_x_1 - _Z15Vector_AdditionPKiS0_Pi)
        .other          _Z15Vector_AdditionPKiS0_Pi,@"STO_CUDA_ENTRY STV_DEFAULT"
_Z15Vector_AdditionPKiS0_Pi:
.text._Z15Vector_AdditionPKiS0_Pi:
[----:B------:R-:W-:Y:S01]  /*0000*/  LDC R1, c[0x0][0x37c] ;  /* 0x0000df00ff017b82 */ /* 0x000fe20000000800 */
[----:B------:R-:W0:Y:S02]  /*0010*/  S2R R9, SR_TID.X ;  /* 0x0000000000097919 */ /* 0x000e240000002100 */
[----:B0-----:R-:W-:-:S13]  /*0020*/  ISETP.GT.U32.AND P0, PT, R9, 0x9, PT ;  /* 0x000000090900780c */ /* 0x001fda0003f04070 */
[----:B------:R-:W-:Y:S05]  /*0030*/  @P0 EXIT ;  /* 0x000000000000094d */ /* 0x000fea0003800000 */
[----:B------:R-:W0:Y:S01]  /*0040*/  LDC.64 R2, c[0x0][0x380] ;  /* 0x0000e000ff027b82 */ /* 0x000e220000000a00 */
[----:B------:R-:W1:Y:S07]  /*0050*/  LDCU.64 UR4, c[0x0][0x358] ;  /* 0x00006b00ff0477ac */ /* 0x000e6e0008000a00 */
[----:B------:R-:W2:Y:S08]  /*0060*/  LDC.64 R4, c[0x0][0x388] ;  /* 0x0000e200ff047b82 */ /* 0x000eb00000000a00 */
[----:B------:R-:W3:Y:S01]  /*0070*/  LDC.64 R6, c[0x0][0x390] ;  /* 0x0000e400ff067b82 */ /* 0x000ee20000000a00 */
[----:B0-----:R-:W-:-:S06]  /*0080*/  IMAD.WIDE.U32 R2, R9, 0x4, R2 ;  /* 0x0000000409027825 */ /* 0x001fcc00078e0002 */
[----:B-1----:R-:W4:Y:S01]  /*0090*/  LDG.E R2, desc[UR4][R2.64] ;  /* 0x0000000402027981 */ /* 0x002f22000c1e1900 */
[----:B--2---:R-:W-:-:S06]  /*00a0*/  IMAD.WIDE.U32 R4, R9, 0x4, R4 ;  /* 0x0000000409047825 */ /* 0x004fcc00078e0004 */
[----:B------:R-:W4:Y:S01]  /*00b0*/  LDG.E R5, desc[UR4][R4.64] ;  /* 0x0000000404057981 */ /* 0x000f22000c1e1900 */
[----:B---3--:R-:W-:Y:S01]  /*00c0*/  IMAD.WIDE.U32 R6, R9, 0x4, R6 ;  /* 0x0000000409067825 */ /* 0x008fe200078e0006 */
[----:B----4-:R-:W-:-:S05]  /*00d0*/  IADD3 R9, PT, PT, R2, R5, RZ ;  /* 0x0000000502097210 */ /* 0x010fca0007ffe0ff */
[----:B------:R-:W-:Y:S01]  /*00e0*/  STG.E desc[UR4][R6.64], R9 ;  /* 0x0000000906007986 */ /* 0x000fe2000c101904 */
[----:B------:R-:W-:Y:S05]  /*00f0*/  EXIT ;  /* 0x000000000000794d */ /* 0x000fea0003800000 */
.L_x_0:
[----:B------:R-:W-:-:S00]  /*0100*/  BRA `(.L_x_0) ;  /* 0xfffffffc00fc7947 */ /* 0x000fc0000383ffff */
[----:B------:R-:W-:-:S00]  /*0110*/  NOP ;  /* 0x0000000000007918 */ /* 0x000fc00000000000 */
        /* <DEDUP_REMOVED lines=14> */
.L_x_1:


//--------------------- .nv.shared.reserved.0     --------------------------
	.section	.nv.shared.reserved.0,"aw",@nobits
	.weak		__nv_reservedSMEM_offset_0_alias
	.size		__nv_reservedSMEM_offset_0_alias, 0, 64
	.other		__nv_reservedSMEM_offset_0_alias,@"STO_CUDA_RESERVED_SHARED STV_DEFAULT"
__nv_reservedSMEM_offset_0_alias:
	.zero		0
	.zero		64


//--------------------- .nv.constant0._Z15Vector_AdditionPKiS0_Pi --------------------------
	.section	.nv.constant0._Z15Vector_AdditionPKiS0_Pi,"a",@progbits
	.sectionflags	@""
	.align	4
.nv.constant0._Z15Vector_AdditionPKiS0_Pi:
	.zero		920


//--------------------- SYMBOLS --------------------------

	.type		.nv.reservedSmem.offset0,@object
	.size		.nv.reservedSmem.offset0,0x4
